//
// Generated by NVIDIA NVVM Compiler
//
// Compiler Build ID: CL-36424714
// Cuda compilation tools, release 13.0, V13.0.88
// Based on NVVM 20.0.0
//

.version 9.0
.target sm_100
.address_size 64

	// .globl	_Z16prims_mul_kernelPfS_S_
.global .align 4 .b8 x[16384];
.global .align 4 .b8 y[16384];
.global .align 4 .b8 result[16384];

.visible .entry _Z16prims_mul_kernelPfS_S_(
	.param .u64 .ptr .align 1 _Z16prims_mul_kernelPfS_S__param_0,
	.param .u64 .ptr .align 1 _Z16prims_mul_kernelPfS_S__param_1,
	.param .u64 .ptr .align 1 _Z16prims_mul_kernelPfS_S__param_2
)
{
	.reg .pred 	%p<4>;
	.reg .b32 	%r<10>;
	.reg .b32 	%f<7>;
	.reg .b64 	%rd<17>;

	ld.param.u64 	%rd1, [_Z16prims_mul_kernelPfS_S__param_0];
	ld.param.u64 	%rd2, [_Z16prims_mul_kernelPfS_S__param_1];
	ld.param.u64 	%rd3, [_Z16prims_mul_kernelPfS_S__param_2];
	mov.u32 	%r2, %tid.y;
	mov.u32 	%r3, %ctaid.y;
	mov.u32 	%r4, %ntid.y;
	mul.lo.s32 	%r5, %r3, %r4;
	mov.u32 	%r6, %tid.x;
	mov.u32 	%r7, %ctaid.x;
	mov.u32 	%r8, %ntid.x;
	mad.lo.s32 	%r1, %r7, %r8, %r6;
	or.b32  	%r9, %r5, %r2;
	setp.ne.s32 	%p1, %r9, 0;
	setp.gt.s32 	%p2, %r1, 4095;
	or.pred  	%p3, %p1, %p2;
	@%p3 bra 	$L__BB0_2;
	cvta.to.global.u64 	%rd4, %rd1;
	cvta.to.global.u64 	%rd5, %rd2;
	cvta.to.global.u64 	%rd6, %rd3;
	mul.wide.s32 	%rd7, %r1, 4;
	add.s64 	%rd8, %rd4, %rd7;
	ld.global.f32 	%f1, [%rd8];
	mov.u64 	%rd9, x;
	add.s64 	%rd10, %rd9, %rd7;
	st.global.f32 	[%rd10], %f1;
	add.s64 	%rd11, %rd5, %rd7;
	ld.global.f32 	%f2, [%rd11];
	mov.u64 	%rd12, y;
	add.s64 	%rd13, %rd12, %rd7;
	st.global.f32 	[%rd13], %f2;
	mul.f32 	%f3, %f1, %f2;
	mov.u64 	%rd14, result;
	add.s64 	%rd15, %rd14, %rd7;
	st.global.f32 	[%rd15], %f3;
	add.s64 	%rd16, %rd6, %rd7;
	st.global.f32 	[%rd16], %f3;
	ld.global.f32 	%f4, [%rd8];
	st.global.f32 	[%rd10], %f4;
	ld.global.f32 	%f5, [%rd11];
	st.global.f32 	[%rd13], %f5;
	mul.f32 	%f6, %f4, %f5;
	st.global.f32 	[%rd15], %f6;
	st.global.f32 	[%rd16], %f6;
$L__BB0_2:
	ret;

}


// ===== COMPILED SASS (sm_100) =====

	.target	sm_100

	.elftype	@"ET_EXEC"


//--------------------- .note.nv.tkinfo           --------------------------
	.section	.note.nv.tkinfo,"",@"SHT_NOTE"
	.sectionflags	@"SHF_NOTE_NV_TKINFO"
	.tkinfo
        /*0018*/ 	.word	0x00000002
        /*0030*/ 	.string	""
        /*0030*/ 	.string	"ptxas"
        /*0030*/ 	.string	"Cuda compilation tools, release 13.0, V13.0.88"
        /*0030*/ 	.string	"Build cuda_13.0.r13.0/compiler.36424714_0"
        /*0030*/ 	.string	"-arch sm_100 -m 64 "



//--------------------- .note.nv.cuinfo           --------------------------
	.section	.note.nv.cuinfo,"",@"SHT_NOTE"
	.sectionflags	@"SHF_NOTE_NV_CUINFO"
        /*0018*/ 	.short	0x0002
        /*001a*/ 	.short	0x0064
        /*001c*/ 	.short	0x0082
	.zero		2


//--------------------- .nv.info                  --------------------------
	.section	.nv.info,"",@"SHT_CUDA_INFO"
	.align	4


	//----- nvinfo : EIATTR_REGCOUNT
	.align		4
        /*0000*/ 	.byte	0x04, 0x2f
        /*0002*/ 	.short	(.L_4 - .L_3)
	.align		4
.L_3:
        /*0004*/ 	.word	index@(_Z16prims_mul_kernelPfS_S_)
        /*0008*/ 	.word	0x00000016


	//----- nvinfo : EIATTR_FRAME_SIZE
	.align		4
.L_4:
        /*000c*/ 	.byte	0x04, 0x11
        /*000e*/ 	.short	(.L_6 - .L_5)
	.align		4
.L_5:
        /*0010*/ 	.word	index@(_Z16prims_mul_kernelPfS_S_)
        /*0014*/ 	.word	0x00000000


	//----- nvinfo : EIATTR_MIN_STACK_SIZE
	.align		4
.L_6:
        /*0018*/ 	.byte	0x04, 0x12
        /*001a*/ 	.short	(.L_8 - .L_7)
	.align		4
.L_7:
        /*001c*/ 	.word	index@(_Z16prims_mul_kernelPfS_S_)
        /*0020*/ 	.word	0x00000000
.L_8:


//--------------------- .nv.compat                --------------------------
	.section	.nv.compat,"",@"SHT_CUDA_COMPAT_INFO"
	.align	4
        /*0000*/ 	.byte	0x02, 0x09, 0x00, 0x00, 0x02, 0x02, 0x01, 0x00, 0x02, 0x05, 0x05, 0x00, 0x03, 0x07, 0x01, 0x01
        /*0010*/ 	.byte	0x02, 0x03, 0x00, 0x00, 0x02, 0x06, 0x01, 0x00, 0x04, 0x0b, 0x08, 0x00, 0x09, 0x00, 0x00, 0x00
        /*0020*/ 	.byte	0x00, 0x00, 0x00, 0x00


//--------------------- .nv.info._Z16prims_mul_kernelPfS_S_ --------------------------
	.section	.nv.info._Z16prims_mul_kernelPfS_S_,"",@"SHT_CUDA_INFO"
	.sectionflags	@""
	.align	4


	//----- nvinfo : EIATTR_CUDA_API_VERSION
	.align		4
        /*0000*/ 	.byte	0x04, 0x37
        /*0002*/ 	.short	(.L_10 - .L_9)
.L_9:
        /*0004*/ 	.word	0x00000082


	//----- nvinfo : EIATTR_KPARAM_INFO
	.align		4
.L_10:
        /*0008*/ 	.byte	0x04, 0x17
        /*000a*/ 	.short	(.L_12 - .L_11)
.L_11:
        /*000c*/ 	.word	0x00000000
        /*0010*/ 	.short	0x0002
        /*0012*/ 	.short	0x0010
        /*0014*/ 	.byte	0x00, 0xf5, 0x21, 0x00


	//----- nvinfo : EIATTR_KPARAM_INFO
	.align		4
.L_12:
        /*0018*/ 	.byte	0x04, 0x17
        /*001a*/ 	.short	(.L_14 - .L_13)
.L_13:
        /*001c*/ 	.word	0x00000000
        /*0020*/ 	.short	0x0001
        /*0022*/ 	.short	0x0008
        /*0024*/ 	.byte	0x00, 0xf5, 0x21, 0x00


	//----- nvinfo : EIATTR_KPARAM_INFO
	.align		4
.L_14:
        /*0028*/ 	.byte	0x04, 0x17
        /*002a*/ 	.short	(.L_16 - .L_15)
.L_15:
        /*002c*/ 	.word	0x00000000
        /*0030*/ 	.short	0x0000
        /*0032*/ 	.short	0x0000
        /*0034*/ 	.byte	0x00, 0xf5, 0x21, 0x00


	//----- nvinfo : EIATTR_SPARSE_MMA_MASK
	.align		4
.L_16:
        /*0038*/ 	.byte	0x03, 0x50
        /*003a*/ 	.short	0x0000


	//----- nvinfo : EIATTR_MAXREG_COUNT
	.align		4
        /*003c*/ 	.byte	0x03, 0x1b
        /*003e*/ 	.short	0x00ff


	//----- nvinfo : EIATTR_MERCURY_ISA_VERSION
	.align		4
        /*0040*/ 	.byte	0x03, 0x5f
        /*0042*/ 	.short	0x0101


	//----- nvinfo : EIATTR_VRC_CTA_INIT_COUNT
	.align		4
        /*0044*/ 	.byte	0x02, 0x4a
	.zero		1
	.zero		1


	//----- nvinfo : EIATTR_EXIT_INSTR_OFFSETS
	.align		4
        /*0048*/ 	.byte	0x04, 0x1c
        /*004a*/ 	.short	(.L_18 - .L_17)


	//   ....[0]....
.L_17:
        /*004c*/ 	.word	0x000000b0


	//   ....[1]....
        /*0050*/ 	.word	0x00000270


	//----- nvinfo : EIATTR_CBANK_PARAM_SIZE
	.align		4
.L_18:
        /*0054*/ 	.byte	0x03, 0x19
        /*0056*/ 	.short	0x0018


	//----- nvinfo : EIATTR_PARAM_CBANK
	.align		4
        /*0058*/ 	.byte	0x04, 0x0a
        /*005a*/ 	.short	(.L_20 - .L_19)
	.align		4
.L_19:
        /*005c*/ 	.word	index@(.nv.constant0._Z16prims_mul_kernelPfS_S_)
        /*0060*/ 	.short	0x0380
        /*0062*/ 	.short	0x0018


	//----- nvinfo : EIATTR_SW_WAR
	.align		4
.L_20:
        /*0064*/ 	.byte	0x04, 0x36
        /*0066*/ 	.short	(.L_22 - .L_21)
.L_21:
        /*0068*/ 	.word	0x00000008
.L_22:


//--------------------- .nv.callgraph             --------------------------
	.section	.nv.callgraph,"",@"SHT_CUDA_CALLGRAPH"
	.align	4
	.sectionentsize	8
	.align		4
        /*0000*/ 	.word	0x00000000
	.align		4
        /*0004*/ 	.word	0xffffffff
	.align		4
        /*0008*/ 	.word	0x00000000
	.align		4
        /*000c*/ 	.word	0xfffffffe
	.align		4
        /*0010*/ 	.word	0x00000000
	.align		4
        /*0014*/ 	.word	0xfffffffd
	.align		4
        /*0018*/ 	.word	0x00000000
	.align		4
        /*001c*/ 	.word	0xfffffffc


//--------------------- .nv.constant4             --------------------------
	.section	.nv.constant4,"a",@progbits
	.align	8
	.align		8
.nv.constant4:
        /*0000*/ 	.dword	x
	.align		8
        /*0008*/ 	.dword	y
	.align		8
        /*0010*/ 	.dword	result


//--------------------- .text._Z16prims_mul_kernelPfS_S_ --------------------------
	.section	.text._Z16prims_mul_kernelPfS_S_,"ax",@progbits
	.align	128
        .global         _Z16prims_mul_kernelPfS_S_
        .type           _Z16prims_mul_kernelPfS_S_,@function
        .size           _Z16prims_mul_kernelPfS_S_,(.L_x_1 - _Z16prims_mul_kernelPfS_S_)
        .other          _Z16prims_mul_kernelPfS_S_,@"STO_CUDA_ENTRY STV_DEFAULT"
_Z16prims_mul_kernelPfS_S_:
.text._Z16prims_mul_kernelPfS_S_:
[----:B------:R-:W-:Y:S01]  /*0000*/  LDC R1, c[0x0][0x37c] ;  /* 0x0000df00ff017b82 */ /* 0x000fe20000000800 */
[----:B------:R-:W0:Y:S07]  /*0010*/  S2R R15, SR_TID.X ;  /* 0x00000000000f7919 */ /* 0x000e2e0000002100 */
[----:B------:R-:W1:Y:S01]  /*0020*/  S2UR UR4, SR_CTAID.Y ;  /* 0x00000000000479c3 */ /* 0x000e620000002600 */
[----:B------:R-:W1:Y:S01]  /*0030*/  LDCU UR5, c[0x0][0x364] ;  /* 0x00006c80ff0577ac */ /* 0x000e620008000800 */
[----:B------:R-:W2:Y:S06]  /*0040*/  S2R R2, SR_TID.Y ;  /* 0x0000000000027919 */ /* 0x000eac0000002200 */
[----:B------:R-:W0:Y:S08]  /*0050*/  S2UR UR6, SR_CTAID.X ;  /* 0x00000000000679c3 */ /* 0x000e300000002500 */
[----:B------:R-:W0:Y:S01]  /*0060*/  LDC R0, c[0x0][0x360] ;  /* 0x0000d800ff007b82 */ /* 0x000e220000000800 */
[----:B-1----:R-:W-:-:S06]  /*0070*/  UIMAD UR4, UR4, UR5, URZ ;  /* 0x00000005040472a4 */ /* 0x002fcc000f8e02ff */
[----:B--2---:R-:W-:Y:S01]  /*0080*/  LOP3.LUT P0, RZ, R2, UR4, RZ, 0xfc, !PT ;  /* 0x0000000402ff7c12 */ /* 0x004fe2000f80fcff */
[----:B0-----:R-:W-:-:S05]  /*0090*/  IMAD R15, R0, UR6, R15 ;  /* 0x00000006000f7c24 */ /* 0x001fca000f8e020f */
[----:B------:R-:W-:-:S13]  /*00a0*/  ISETP.GT.OR P0, PT, R15, 0xfff, P0 ;  /* 0x00000fff0f00780c */ /* 0x000fda0000704670 */
[----:B------:R-:W-:Y:S05]  /*00b0*/  @P0 EXIT ;  /* 0x000000000000094d */ /* 0x000fea0003800000 */
[----:B------:R-:W0:Y:S01]  /*00c0*/  LDC.64 R2, c[0x0][0x380] ;  /* 0x0000e000ff027b82 */ /* 0x000e220000000a00 */
[----:B------:R-:W1:Y:S07]  /*00d0*/  LDCU.64 UR4, c[0x0][0x358] ;  /* 0x00006b00ff0477ac */ /* 0x000e6e0008000a00 */
[----:B------:R-:W2:Y:S08]  /*00e0*/  LDC.64 R4, c[0x4][RZ] ;  /* 0x01000000ff047b82 */ /* 0x000eb00000000a00 */
[----:B------:R-:W3:Y:S01]  /*00f0*/  LDC.64 R8, c[0x0][0x388] ;  /* 0x0000e200ff087b82 */ /* 0x000ee20000000a00 */
[----:B0-----:R-:W-:-:S07]  /*0100*/  IMAD.WIDE R2, R15, 0x4, R2 ;  /* 0x000000040f027825 */ /* 0x001fce00078e0202 */
[----:B------:R-:W0:Y:S01]  /*0110*/  LDC.64 R6, c[0x4][0x8] ;  /* 0x01000200ff067b82 */ /* 0x000e220000000a00 */
[----:B-1----:R-:W4:Y:S01]  /*0120*/  LDG.E R17, desc[UR4][R2.64] ;  /* 0x0000000402117981 */ /* 0x002f22000c1e1900 */
[----:B--2---:R-:W-:-:S06]  /*0130*/  IMAD.WIDE R4, R15, 0x4, R4 ;  /* 0x000000040f047825 */ /* 0x004fcc00078e0204 */
[----:B------:R-:W1:Y:S01]  /*0140*/  LDC.64 R10, c[0x4][0x10] ;  /* 0x01000400ff0a7b82 */ /* 0x000e620000000a00 */
[----:B---3--:R-:W-:-:S07]  /*0150*/  IMAD.WIDE R8, R15, 0x4, R8 ;  /* 0x000000040f087825 */ /* 0x008fce00078e0208 */
[----:B------:R-:W2:Y:S01]  /*0160*/  LDC.64 R12, c[0x0][0x390] ;  /* 0x0000e400ff0c7b82 */ /* 0x000ea20000000a00 */
[----:B----4-:R-:W-:Y:S04]  /*0170*/  STG.E desc[UR4][R4.64], R17 ;  /* 0x0000001104007986 */ /* 0x010fe8000c101904 */
[----:B------:R-:W3:Y:S01]  /*0180*/  LDG.E R0, desc[UR4][R8.64] ;  /* 0x0000000408007981 */ /* 0x000ee2000c1e1900 */
[----:B0-----:R-:W-:-:S04]  /*0190*/  IMAD.WIDE R6, R15, 0x4, R6 ;  /* 0x000000040f067825 */ /* 0x001fc800078e0206 */
[----:B-1----:R-:W-:-:S04]  /*01a0*/  IMAD.WIDE R10, R15, 0x4, R10 ;  /* 0x000000040f0a7825 */ /* 0x002fc800078e020a */
[----:B--2---:R-:W-:-:S04]  /*01b0*/  IMAD.WIDE R12, R15, 0x4, R12 ;  /* 0x000000040f0c7825 */ /* 0x004fc800078e020c */
[----:B---3--:R-:W-:Y:S01]  /*01c0*/  FMUL R19, R17, R0 ;  /* 0x0000000011137220 */ /* 0x008fe20000400000 */
[----:B------:R-:W-:Y:S04]  /*01d0*/  STG.E desc[UR4][R6.64], R0 ;  /* 0x0000000006007986 */ /* 0x000fe8000c101904 */
[----:B------:R-:W-:Y:S04]  /*01e0*/  STG.E desc[UR4][R10.64], R19 ;  /* 0x000000130a007986 */ /* 0x000fe8000c101904 */
[----:B------:R-:W-:Y:S04]  /*01f0*/  STG.E desc[UR4][R12.64], R19 ;  /* 0x000000130c007986 */ /* 0x000fe8000c101904 */
[----:B------:R-:W2:Y:S04]  /*0200*/  LDG.E R3, desc[UR4][R2.64] ;  /* 0x0000000402037981 */ /* 0x000ea8000c1e1900 */
[----:B--2---:R-:W-:Y:S04]  /*0210*/  STG.E desc[UR4][R4.64], R3 ;  /* 0x0000000304007986 */ /* 0x004fe8000c101904 */
[----:B------:R-:W2:Y:S02]  /*0220*/  LDG.E R8, desc[UR4][R8.64] ;  /* 0x0000000408087981 */ /* 0x000ea4000c1e1900 */
[----:B--2---:R-:W-:-:S02]  /*0230*/  FMUL R15, R3, R8 ;  /* 0x00000008030f7220 */ /* 0x004fc40000400000 */
[----:B------:R-:W-:Y:S04]  /*0240*/  STG.E desc[UR4][R6.64], R8 ;  /* 0x0000000806007986 */ /* 0x000fe8000c101904 */
[----:B------:R-:W-:Y:S04]  /*0250*/  STG.E desc[UR4][R10.64], R15 ;  /* 0x0000000f0a007986 */ /* 0x000fe8000c101904 */
[----:B------:R-:W-:Y:S01]  /*0260*/  STG.E desc[UR4][R12.64], R15 ;  /* 0x0000000f0c007986 */ /* 0x000fe2000c101904 */
[----:B------:R-:W-:Y:S05]  /*0270*/  EXIT ;  /* 0x000000000000794d */ /* 0x000fea0003800000 */
.L_x_0:
[----:B------:R-:W-:-:S00]  /*0280*/  BRA `(.L_x_0) ;  /* 0xfffffffc00fc7947 */ /* 0x000fc0000383ffff */
[----:B------:R-:W-:-:S00]  /*0290*/  NOP ;  /* 0x0000000000007918 */ /* 0x000fc00000000000 */
        /* <DEDUP_REMOVED lines=14> */
.L_x_1:


//--------------------- .nv.shared.reserved.0     --------------------------
	.section	.nv.shared.reserved.0,"aw",@nobits
	.weak		__nv_reservedSMEM_offset_0_alias
	.size		__nv_reservedSMEM_offset_0_alias, 0, 64
	.other		__nv_reservedSMEM_offset_0_alias,@"STO_CUDA_RESERVED_SHARED STV_DEFAULT"
__nv_reservedSMEM_offset_0_alias:
	.zero		0
	.zero		64


//--------------------- .nv.global                --------------------------
	.section	.nv.global,"aw",@nobits
	.align	4
.nv.global:
	.type		result,@object
	.size		result,(x - result)
result:
	.zero		16384
	.type		x,@object
	.size		x,(y - x)
x:
	.zero		16384
	.type		y,@object
	.size		y,(.L_1 - y)
y:
	.zero		16384
.L_1:


//--------------------- .nv.constant0._Z16prims_mul_kernelPfS_S_ --------------------------
	.section	.nv.constant0._Z16prims_mul_kernelPfS_S_,"a",@progbits
	.sectionflags	@""
	.align	4
.nv.constant0._Z16prims_mul_kernelPfS_S_:
	.zero		920


//--------------------- SYMBOLS --------------------------

	.type		.nv.reservedSmem.offset0,@object
	.size		.nv.reservedSmem.offset0,0x4
